	.headerflags	@"EF_CUDA_TEXMODE_UNIFIED EF_CUDA_64BIT_ADDRESS EF_CUDA_ACCELERATORS EF_CUDA_SM90 EF_CUDA_VIRTUAL_SM(EF_CUDA_SM90)"
	.elftype	@"ET_EXEC"


//--------------------- .nv.info                  --------------------------
	.section	.nv.info,"",@"SHT_CUDA_INFO"
	.align	4


	//----- nvinfo : EIATTR_REGCOUNT
	.align		4
        /*0000*/ 	.byte	0x04, 0x2f
        /*0002*/ 	.short	(.L_3 - .L_2)
	.align		4
.L_2:
        /*0004*/ 	.word	index@(triton_poi_fused__native_batch_norm_legit_no_training_relu_0)
        /*0008*/ 	.word	0x00000013


	//----- nvinfo : EIATTR_MIN_STACK_SIZE
	.align		4
.L_3:
        /*000c*/ 	.byte	0x04, 0x12
        /*000e*/ 	.short	(.L_5 - .L_4)
	.align		4
.L_4:
        /*0010*/ 	.word	index@(triton_poi_fused__native_batch_norm_legit_no_training_relu_0)
        /*0014*/ 	.word	0x00000000


	//----- nvinfo : EIATTR_FRAME_SIZE
	.align		4
.L_5:
        /*0018*/ 	.byte	0x04, 0x11
        /*001a*/ 	.short	(.L_7 - .L_6)
	.align		4
.L_6:
        /*001c*/ 	.word	index@(triton_poi_fused__native_batch_norm_legit_no_training_relu_0)
        /*0020*/ 	.word	0x00000000


	//----- nvinfo : EIATTR_MIN_STACK_SIZE
	.align		4
.L_7:
        /*0024*/ 	.byte	0x04, 0x12
        /*0026*/ 	.short	(.L_9 - .L_8)
	.align		4
.L_8:
        /*0028*/ 	.word	index@(triton_poi_fused__native_batch_norm_legit_no_training_relu_0)
        /*002c*/ 	.word	0x00000000
.L_9:


//--------------------- .nv.info.triton_poi_fused__native_batch_norm_legit_no_training_relu_0 --------------------------
	.section	.nv.info.triton_poi_fused__native_batch_norm_legit_no_training_relu_0,"",@"SHT_CUDA_INFO"
	.sectionflags	@""
	.align	4


	//----- nvinfo : EIATTR_CUDA_API_VERSION
	.align		4
        /*0000*/ 	.byte	0x04, 0x37
        /*0002*/ 	.short	(.L_11 - .L_10)
.L_10:
        /*0004*/ 	.word	0x0000007c


	//----- nvinfo : EIATTR_KPARAM_INFO
	.align		4
.L_11:
        /*0008*/ 	.byte	0x04, 0x17
        /*000a*/ 	.short	(.L_13 - .L_12)
.L_12:
        /*000c*/ 	.word	0x00000000
        /*0010*/ 	.short	0x0006
        /*0012*/ 	.short	0x0030
        /*0014*/ 	.byte	0x00, 0xf0, 0x11, 0x00


	//----- nvinfo : EIATTR_KPARAM_INFO
	.align		4
.L_13:
        /*0018*/ 	.byte	0x04, 0x17
        /*001a*/ 	.short	(.L_15 - .L_14)
.L_14:
        /*001c*/ 	.word	0x00000000
        /*0020*/ 	.short	0x0005
        /*0022*/ 	.short	0x0028
        /*0024*/ 	.byte	0x00, 0xf4, 0x21, 0x00


	//----- nvinfo : EIATTR_KPARAM_INFO
	.align		4
.L_15:
        /*0028*/ 	.byte	0x04, 0x17
        /*002a*/ 	.short	(.L_17 - .L_16)
.L_16:
        /*002c*/ 	.word	0x00000000
        /*0030*/ 	.short	0x0004
        /*0032*/ 	.short	0x0020
        /*0034*/ 	.byte	0x00, 0xf4, 0x21, 0x00


	//----- nvinfo : EIATTR_KPARAM_INFO
	.align		4
.L_17:
        /*0038*/ 	.byte	0x04, 0x17
        /*003a*/ 	.short	(.L_19 - .L_18)
.L_18:
        /*003c*/ 	.word	0x00000000
        /*0040*/ 	.short	0x0003
        /*0042*/ 	.short	0x0018
        /*0044*/ 	.byte	0x00, 0xf4, 0x21, 0x00


	//----- nvinfo : EIATTR_KPARAM_INFO
	.align		4
.L_19:
        /*0048*/ 	.byte	0x04, 0x17
        /*004a*/ 	.short	(.L_21 - .L_20)
.L_20:
        /*004c*/ 	.word	0x00000000
        /*0050*/ 	.short	0x0002
        /*0052*/ 	.short	0x0010
        /*0054*/ 	.byte	0x00, 0xf4, 0x21, 0x00


	//----- nvinfo : EIATTR_KPARAM_INFO
	.align		4
.L_21:
        /*0058*/ 	.byte	0x04, 0x17
        /*005a*/ 	.short	(.L_23 - .L_22)
.L_22:
        /*005c*/ 	.word	0x00000000
        /*0060*/ 	.short	0x0001
        /*0062*/ 	.short	0x0008
        /*0064*/ 	.byte	0x00, 0xf4, 0x21, 0x00


	//----- nvinfo : EIATTR_KPARAM_INFO
	.align		4
.L_23:
        /*0068*/ 	.byte	0x04, 0x17
        /*006a*/ 	.short	(.L_25 - .L_24)
.L_24:
        /*006c*/ 	.word	0x00000000
        /*0070*/ 	.short	0x0000
        /*0072*/ 	.short	0x0000
        /*0074*/ 	.byte	0x00, 0xf4, 0x21, 0x00


	//----- nvinfo : EIATTR_SPARSE_MMA_MASK
	.align		4
.L_25:
        /*0078*/ 	.byte	0x03, 0x50
        /*007a*/ 	.short	0x0000


	//----- nvinfo : EIATTR_MAXREG_COUNT
	.align		4
        /*007c*/ 	.byte	0x03, 0x1b
        /*007e*/ 	.short	0x00ff


	//----- nvinfo : EIATTR_EXIT_INSTR_OFFSETS
	.align		4
        /*0080*/ 	.byte	0x04, 0x1c
        /*0082*/ 	.short	(.L_27 - .L_26)


	//   ....[0]....
.L_26:
        /*0084*/ 	.word	0x000003f0


	//----- nvinfo : EIATTR_REQNTID
	.align		4
.L_27:
        /*0088*/ 	.byte	0x04, 0x10
        /*008a*/ 	.short	(.L_29 - .L_28)
.L_28:
        /*008c*/ 	.word	0x00000080
        /*0090*/ 	.word	0x00000001
        /*0094*/ 	.word	0x00000001


	//----- nvinfo : EIATTR_CBANK_PARAM_SIZE
	.align		4
.L_29:
        /*0098*/ 	.byte	0x03, 0x19
        /*009a*/ 	.short	0x0034


	//----- nvinfo : EIATTR_PARAM_CBANK
	.align		4
        /*009c*/ 	.byte	0x04, 0x0a
        /*009e*/ 	.short	(.L_31 - .L_30)
	.align		4
.L_30:
        /*00a0*/ 	.word	index@(.nv.constant0.triton_poi_fused__native_batch_norm_legit_no_training_relu_0)
        /*00a4*/ 	.short	0x0210
        /*00a6*/ 	.short	0x0034


	//----- nvinfo : EIATTR_SW_WAR
	.align		4
.L_31:
        /*00a8*/ 	.byte	0x04, 0x36
        /*00aa*/ 	.short	(.L_33 - .L_32)
.L_32:
        /*00ac*/ 	.word	0x00000008
.L_33:


//--------------------- .nv.callgraph             --------------------------
	.section	.nv.callgraph,"",@"SHT_CUDA_CALLGRAPH"
	.align	4
	.sectionentsize	8
	.align		4
        /*0000*/ 	.word	0x00000000
	.align		4
        /*0004*/ 	.word	0xffffffff
	.align		4
        /*0008*/ 	.word	0x00000000
	.align		4
        /*000c*/ 	.word	0xfffffffe
	.align		4
        /*0010*/ 	.word	0x00000000
	.align		4
        /*0014*/ 	.word	0xfffffffd
	.align		4
        /*0018*/ 	.word	0x00000000
	.align		4
        /*001c*/ 	.word	0xfffffffc


//--------------------- .nv.constant4             --------------------------
	.section	.nv.constant4,"a",@progbits
	.align	8
	.align		8
.nv.constant4:
        /*0000*/ 	.dword	_$_str
	.align		8
        /*0008*/ 	.dword	_$_str_$_2


//--------------------- .text.triton_poi_fused__native_batch_norm_legit_no_training_relu_0 --------------------------
	.section	.text.triton_poi_fused__native_batch_norm_legit_no_training_relu_0,"ax",@progbits
	.align	128
        .global         triton_poi_fused__native_batch_norm_legit_no_training_relu_0
        .type           triton_poi_fused__native_batch_norm_legit_no_training_relu_0,@function
        .size           triton_poi_fused__native_batch_norm_legit_no_training_relu_0,(.L_x_1 - triton_poi_fused__native_batch_norm_legit_no_training_relu_0)
        .other          triton_poi_fused__native_batch_norm_legit_no_training_relu_0,@"STO_CUDA_ENTRY STV_DEFAULT"
triton_poi_fused__native_batch_norm_legit_no_training_relu_0:
.text.triton_poi_fused__native_batch_norm_legit_no_training_relu_0:
[----:B------:R-:W-:Y:S01]  /*0000*/  LDC R1, c[0x0][0x28] ;  /* 0x00000a00ff017b82 */ /* 0x000fe20000000800 */
[----:B------:R-:W1:Y:S07]  /*0010*/  S2R R0, SR_TID.X ;  /* 0x0000000000007919 */ /* 0x000e6e0000002100 */
[----:B------:R-:W2:Y:S01]  /*0020*/  LDC.64 R10, c[0x0][0x220] ;  /* 0x00008800ff0a7b82 */ /* 0x000ea20000000a00 */
[----:B------:R-:W-:Y:S01]  /*0030*/  ULDC.64 UR4, c[0x0][0x208] ;  /* 0x0000820000047ab9 */ /* 0x000fe20000000a00 */
[----:B------:R-:W3:Y:S06]  /*0040*/  S2R R5, SR_CTAID.X ;  /* 0x0000000000057919 */ /* 0x000eec0000002500 */
[----:B------:R-:W4:Y:S08]  /*0050*/  LDC.64 R8, c[0x0][0x218] ;  /* 0x00008600ff087b82 */ /* 0x000f300000000a00 */
[----:B------:R-:W5:Y:S08]  /*0060*/  LDC.64 R14, c[0x0][0x230] ;  /* 0x00008c00ff0e7b82 */ /* 0x000f700000000a00 */
[----:B------:R-:W4:Y:S01]  /*0070*/  LDC.64 R12, c[0x0][0x228] ;  /* 0x00008a00ff0c7b82 */ /* 0x000f220000000a00 */
[----:B-1----:R-:W-:-:S02]  /*0080*/  SHF.L.U32 R0, R0, 0x2, RZ ;  /* 0x0000000200007819 */ /* 0x002fc400000006ff */
[----:B---3--:R-:W-:Y:S02]  /*0090*/  SHF.R.S32.HI R3, RZ, 0x16, R5 ;  /* 0x00000016ff037819 */ /* 0x008fe40000011405 */
[----:B------:R-:W-:Y:S02]  /*00a0*/  LOP3.LUT R0, R0, 0x1fc, RZ, 0xc0, !PT ;  /* 0x000001fc00007812 */ /* 0x000fe400078ec0ff */
[----:B------:R-:W-:Y:S02]  /*00b0*/  SGXT R3, R3, 0x1 ;  /* 0x000000010303781a */ /* 0x000fe40000000200 */
[----:B------:R-:W-:Y:S02]  /*00c0*/  LEA R0, R5, R0, 0x9 ;  /* 0x0000000005007211 */ /* 0x000fe400078e48ff */
[----:B------:R-:W1:Y:S02]  /*00d0*/  LDC.64 R4, c[0x0][0x210] ;  /* 0x00008400ff047b82 */ /* 0x000e640000000a00 */
[----:B------:R-:W-:-:S04]  /*00e0*/  LEA.HI R3, R3, R0, RZ, 0xc ;  /* 0x0000000003037211 */ /* 0x000fc800078f60ff */
[----:B------:R-:W-:-:S04]  /*00f0*/  SHF.R.S32.HI R3, RZ, 0xc, R3 ;  /* 0x0000000cff037819 */ /* 0x000fc80000011403 */
[----:B------:R-:W-:-:S04]  /*0100*/  LEA.HI R2, R3, R3, RZ, 0x2 ;  /* 0x0000000303027211 */ /* 0x000fc800078f10ff */
[----:B------:R-:W-:-:S04]  /*0110*/  LOP3.LUT R2, R2, 0xfffffffc, RZ, 0xc0, !PT ;  /* 0xfffffffc02027812 */ /* 0x000fc800078ec0ff */
[----:B------:R-:W-:-:S05]  /*0120*/  IADD3 R3, R3, -R2, RZ ;  /* 0x8000000203037210 */ /* 0x000fca0007ffe0ff */
[----:B--2---:R-:W-:-:S06]  /*0130*/  IMAD.WIDE R10, R3, 0x4, R10 ;  /* 0x00000004030a7825 */ /* 0x004fcc00078e020a */
[----:B------:R-:W2:Y:S01]  /*0140*/  LDG.E.EL R10, desc[UR4][R10.64] ;  /* 0x000000040a0a7981 */ /* 0x000ea2000c2e1900 */
[----:B-1----:R-:W-:-:S04]  /*0150*/  IMAD.WIDE R4, R0, 0x4, R4 ;  /* 0x0000000400047825 */ /* 0x002fc800078e0204 */
[C---:B----4-:R-:W-:Y:S02]  /*0160*/  IMAD.WIDE R8, R3.reuse, 0x4, R8 ;  /* 0x0000000403087825 */ /* 0x050fe400078e0208 */
[----:B------:R-:W3:Y:S02]  /*0170*/  LDG.E.128 R4, desc[UR4][R4.64] ;  /* 0x0000000404047981 */ /* 0x000ee4000c1e1d00 */
[C---:B-----5:R-:W-:Y:S02]  /*0180*/  IMAD.WIDE R14, R3.reuse, 0x4, R14 ;  /* 0x00000004030e7825 */ /* 0x060fe400078e020e */
[----:B------:R1:W3:Y:S02]  /*0190*/  LDG.E.EL R2, desc[UR4][R8.64] ;  /* 0x0000000408027981 */ /* 0x0002e4000c2e1900 */
[----:B0-----:R-:W-:Y:S02]  /*01a0*/  IMAD.WIDE R12, R3, 0x4, R12 ;  /* 0x00000004030c7825 */ /* 0x001fe400078e020c */
[----:B------:R-:W4:Y:S04]  /*01b0*/  LDG.E.EL R14, desc[UR4][R14.64] ;  /* 0x000000040e0e7981 */ /* 0x000f28000c2e1900 */
[----:B------:R0:W4:Y:S01]  /*01c0*/  LDG.E.EL R3, desc[UR4][R12.64] ;  /* 0x000000040c037981 */ /* 0x000122000c2e1900 */
[----:B------:R-:W-:Y:S01]  /*01d0*/  HFMA2.MMA R16, -RZ, RZ, 1.625, 0 ;  /* 0x3e800000ff107435 */ /* 0x000fe200000001ff */
[----:B-1----:R-:W1:Y:S02]  /*01e0*/  LDC.64 R8, c[0x0][0x238] ;  /* 0x00008e00ff087b82 */ /* 0x002e640000000a00 */
[----:B-1----:R-:W-:-:S04]  /*01f0*/  IMAD.WIDE R8, R0, 0x4, R8 ;  /* 0x0000000400087825 */ /* 0x002fc800078e0208 */
[----:B--2---:R-:W-:-:S04]  /*0200*/  FADD R10, R10, 9.9999997473787516356e-06 ;  /* 0x3727c5ac0a0a7421 */ /* 0x004fc80000000000 */
[----:B------:R-:W1:Y:S02]  /*0210*/  MUFU.SQRT R11, R10 ;  /* 0x0000000a000b7308 */ /* 0x000e640000002000 */
[C---:B-1----:R-:W-:Y:S02]  /*0220*/  FSETP.GT.AND P0, PT, R11.reuse, 8.50705917302346158658e+37, PT ;  /* 0x7e8000000b00780b */ /* 0x042fe40003f04000 */
[----:B------:R-:W-:-:S11]  /*0230*/  FSETP.GEU.AND P1, PT, R11, 1.175494350822287508e-38, PT ;  /* 0x008000000b00780b */ /* 0x000fd60003f2e000 */
[----:B------:R-:W-:-:S04]  /*0240*/  @P0 FMUL R11, R11, 0.25 ;  /* 0x3e8000000b0b0820 */ /* 0x000fc80000400000 */
[----:B------:R-:W-:-:S06]  /*0250*/  @!P1 FMUL R11, R11, 16777216 ;  /* 0x4b8000000b0b9820 */ /* 0x000fcc0000400000 */
[----:B------:R-:W1:Y:S01]  /*0260*/  MUFU.RCP R11, R11 ;  /* 0x0000000b000b7308 */ /* 0x000e620000001000 */
[----:B0-----:R-:W-:Y:S01]  /*0270*/  FSEL R12, R16, 1, P0 ;  /* 0x3f800000100c7808 */ /* 0x001fe20000000000 */
[----:B---3--:R-:W-:-:S04]  /*0280*/  FADD R13, R4, -R2 ;  /* 0x80000002040d7221 */ /* 0x008fc80000000000 */
[----:B------:R-:W-:Y:S01]  /*0290*/  @!P1 FMUL R12, R12, 16777216 ;  /* 0x4b8000000c0c9820 */ /* 0x000fe20000400000 */
[--C-:B------:R-:W-:Y:S01]  /*02a0*/  FADD R5, R5, -R2.reuse ;  /* 0x8000000205057221 */ /* 0x100fe20000000000 */
[--C-:B------:R-:W-:Y:S01]  /*02b0*/  FADD R15, R6, -R2.reuse ;  /* 0x80000002060f7221 */ /* 0x100fe20000000000 */
[----:B------:R-:W-:Y:S01]  /*02c0*/  FADD R7, R7, -R2 ;  /* 0x8000000207077221 */ /* 0x000fe20000000000 */
[----:B-1----:R-:W-:-:S04]  /*02d0*/  FMUL R12, R11, R12 ;  /* 0x0000000c0b0c7220 */ /* 0x002fc80000400000 */
[C---:B------:R-:W-:Y:S01]  /*02e0*/  FMUL R13, R12.reuse, R13 ;  /* 0x0000000d0c0d7220 */ /* 0x040fe20000400000 */
[C---:B------:R-:W-:Y:S01]  /*02f0*/  FMUL R5, R12.reuse, R5 ;  /* 0x000000050c057220 */ /* 0x040fe20000400000 */
[C---:B------:R-:W-:Y:S01]  /*0300*/  FMUL R15, R12.reuse, R15 ;  /* 0x0000000f0c0f7220 */ /* 0x040fe20000400000 */
[----:B------:R-:W-:Y:S01]  /*0310*/  FMUL R7, R12, R7 ;  /* 0x000000070c077220 */ /* 0x000fe20000400000 */
[C-C-:B----4-:R-:W-:Y:S01]  /*0320*/  FFMA R13, R3.reuse, R13, R14.reuse ;  /* 0x0000000d030d7223 */ /* 0x150fe2000000000e */
[C-C-:B------:R-:W-:Y:S01]  /*0330*/  FFMA R5, R3.reuse, R5, R14.reuse ;  /* 0x0000000503057223 */ /* 0x140fe2000000000e */
[C-C-:B------:R-:W-:Y:S01]  /*0340*/  FFMA R15, R3.reuse, R15, R14.reuse ;  /* 0x0000000f030f7223 */ /* 0x140fe2000000000e */
[----:B------:R-:W-:Y:S02]  /*0350*/  FFMA R7, R3, R7, R14 ;  /* 0x0000000703077223 */ /* 0x000fe4000000000e */
[----:B------:R-:W-:Y:S02]  /*0360*/  FSETP.GEU.AND P3, PT, R13, RZ, PT ;  /* 0x000000ff0d00720b */ /* 0x000fe40003f6e000 */
[----:B------:R-:W-:-:S02]  /*0370*/  FSETP.GEU.AND P2, PT, R5, RZ, PT ;  /* 0x000000ff0500720b */ /* 0x000fc40003f4e000 */
[----:B------:R-:W-:Y:S02]  /*0380*/  FSETP.GEU.AND P1, PT, R15, RZ, PT ;  /* 0x000000ff0f00720b */ /* 0x000fe40003f2e000 */
[----:B------:R-:W-:Y:S02]  /*0390*/  FSETP.GEU.AND P0, PT, R7, RZ, PT ;  /* 0x000000ff0700720b */ /* 0x000fe40003f0e000 */
[----:B------:R-:W-:Y:S02]  /*03a0*/  SEL R4, R13, RZ, P3 ;  /* 0x000000ff0d047207 */ /* 0x000fe40001800000 */
[----:B------:R-:W-:Y:S02]  /*03b0*/  SEL R5, R5, RZ, P2 ;  /* 0x000000ff05057207 */ /* 0x000fe40001000000 */
[----:B------:R-:W-:Y:S02]  /*03c0*/  SEL R6, R15, RZ, P1 ;  /* 0x000000ff0f067207 */ /* 0x000fe40000800000 */
[----:B------:R-:W-:-:S05]  /*03d0*/  SEL R7, R7, RZ, P0 ;  /* 0x000000ff07077207 */ /* 0x000fca0000000000 */
[----:B------:R-:W-:Y:S01]  /*03e0*/  STG.E.128 desc[UR4][R8.64], R4 ;  /* 0x0000000408007986 */ /* 0x000fe2000c101d04 */
[----:B------:R-:W-:Y:S05]  /*03f0*/  EXIT ;  /* 0x000000000000794d */ /* 0x000fea0003800000 */
.L_x_0:
[----:B------:R-:W-:-:S00]  /*0400*/  BRA `(.L_x_0) ;  /* 0xfffffffc00fc7947 */ /* 0x000fc0000383ffff */
[----:B------:R-:W-:-:S00]  /*0410*/  NOP ;  /* 0x0000000000007918 */ /* 0x000fc00000000000 */
        /* <DEDUP_REMOVED lines=14> */
.L_x_1:


//--------------------- .nv.global.init           --------------------------
	.section	.nv.global.init,"aw",@progbits
.nv.global.init:
	.type		_$_str,@object
	.size		_$_str,(_$_str_$_2 - _$_str)
_$_str:
        /*0000*/ 	.byte	0x5f, 0x5f, 0x43, 0x55, 0x44, 0x41, 0x5f, 0x46, 0x54, 0x5a, 0x00
	.type		_$_str_$_2,@object
	.size		_$_str_$_2,(.L_1 - _$_str_$_2)
_$_str_$_2:
        /*000b*/ 	.byte	0x5f, 0x5f, 0x43, 0x55, 0x44, 0x41, 0x5f, 0x50, 0x52, 0x45, 0x43, 0x5f, 0x53, 0x51, 0x52, 0x54
        /*001b*/ 	.byte	0x00
.L_1:


//--------------------- .nv.constant0.triton_poi_fused__native_batch_norm_legit_no_training_relu_0 --------------------------
	.section	.nv.constant0.triton_poi_fused__native_batch_norm_legit_no_training_relu_0,"a",@progbits
	.sectionflags	@""
	.align	4
.nv.constant0.triton_poi_fused__native_batch_norm_legit_no_training_relu_0:
	.zero		580
